//
// Generated by NVIDIA NVVM Compiler
//
// Compiler Build ID: CL-36424714
// Cuda compilation tools, release 13.0, V13.0.88
// Based on NVVM 20.0.0
//

.version 9.0
.target sm_100
.address_size 64

	// .globl	_Z18int4_pack32_kernelPiPKiii

.visible .entry _Z18int4_pack32_kernelPiPKiii(
	.param .u64 .ptr .align 1 _Z18int4_pack32_kernelPiPKiii_param_0,
	.param .u64 .ptr .align 1 _Z18int4_pack32_kernelPiPKiii_param_1,
	.param .u32 _Z18int4_pack32_kernelPiPKiii_param_2,
	.param .u32 _Z18int4_pack32_kernelPiPKiii_param_3
)
{
	.reg .pred 	%p<12>;
	.reg .b32 	%r<72>;
	.reg .b64 	%rd<14>;

	ld.param.u64 	%rd3, [_Z18int4_pack32_kernelPiPKiii_param_0];
	ld.param.u64 	%rd4, [_Z18int4_pack32_kernelPiPKiii_param_1];
	ld.param.u32 	%r23, [_Z18int4_pack32_kernelPiPKiii_param_2];
	ld.param.u32 	%r22, [_Z18int4_pack32_kernelPiPKiii_param_3];
	cvta.to.global.u64 	%rd1, %rd4;
	mov.u32 	%r24, %ctaid.y;
	mov.u32 	%r25, %ntid.y;
	mov.u32 	%r26, %tid.y;
	mad.lo.s32 	%r1, %r24, %r25, %r26;
	mov.u32 	%r27, %ctaid.x;
	mov.u32 	%r28, %ntid.x;
	mov.u32 	%r29, %tid.x;
	mad.lo.s32 	%r2, %r27, %r28, %r29;
	setp.ge.s32 	%p1, %r1, %r23;
	shr.s32 	%r30, %r22, 31;
	shr.u32 	%r31, %r30, 29;
	add.s32 	%r32, %r22, %r31;
	shr.s32 	%r3, %r32, 3;
	setp.ge.s32 	%p2, %r2, %r3;
	or.pred  	%p3, %p1, %p2;
	@%p3 bra 	$L__BB0_18;
	shl.b32 	%r4, %r2, 3;
	mul.lo.s32 	%r5, %r22, %r1;
	setp.ge.s32 	%p4, %r4, %r22;
	mov.b32 	%r65, 0;
	@%p4 bra 	$L__BB0_3;
	add.s32 	%r34, %r4, %r5;
	mul.wide.s32 	%rd5, %r34, 4;
	add.s64 	%rd6, %rd1, %rd5;
	ld.global.nc.u32 	%r35, [%rd6];
	and.b32  	%r65, %r35, 15;
$L__BB0_3:
	add.s32 	%r36, %r4, 1;
	setp.ge.s32 	%p5, %r36, %r22;
	cvt.s64.s32 	%rd7, %r5;
	cvt.s64.s32 	%rd8, %r4;
	add.s64 	%rd9, %rd8, %rd7;
	shl.b64 	%rd10, %rd9, 2;
	add.s64 	%rd2, %rd1, %rd10;
	@%p5 bra 	$L__BB0_5;
	ld.global.nc.u32 	%r37, [%rd2+4];
	shl.b32 	%r38, %r37, 4;
	and.b32  	%r39, %r38, 240;
	or.b32  	%r65, %r39, %r65;
$L__BB0_5:
	add.s32 	%r40, %r4, 2;
	setp.ge.s32 	%p6, %r40, %r22;
	@%p6 bra 	$L__BB0_7;
	ld.global.nc.u32 	%r41, [%rd2+8];
	shl.b32 	%r42, %r41, 8;
	and.b32  	%r43, %r42, 3840;
	or.b32  	%r65, %r43, %r65;
$L__BB0_7:
	add.s32 	%r44, %r4, 3;
	setp.ge.s32 	%p7, %r44, %r22;
	@%p7 bra 	$L__BB0_9;
	ld.global.nc.u32 	%r45, [%rd2+12];
	shl.b32 	%r46, %r45, 12;
	and.b32  	%r47, %r46, 61440;
	or.b32  	%r65, %r47, %r65;
$L__BB0_9:
	add.s32 	%r48, %r4, 4;
	setp.ge.s32 	%p8, %r48, %r22;
	@%p8 bra 	$L__BB0_11;
	ld.global.nc.u32 	%r49, [%rd2+16];
	shl.b32 	%r50, %r49, 16;
	and.b32  	%r51, %r50, 983040;
	or.b32  	%r65, %r51, %r65;
$L__BB0_11:
	add.s32 	%r52, %r4, 5;
	setp.ge.s32 	%p9, %r52, %r22;
	@%p9 bra 	$L__BB0_13;
	ld.global.nc.u32 	%r53, [%rd2+20];
	shl.b32 	%r54, %r53, 20;
	and.b32  	%r55, %r54, 15728640;
	or.b32  	%r65, %r55, %r65;
$L__BB0_13:
	add.s32 	%r56, %r4, 6;
	setp.ge.s32 	%p10, %r56, %r22;
	@%p10 bra 	$L__BB0_15;
	ld.global.nc.u32 	%r57, [%rd2+24];
	shl.b32 	%r58, %r57, 24;
	and.b32  	%r59, %r58, 251658240;
	or.b32  	%r65, %r59, %r65;
$L__BB0_15:
	add.s32 	%r60, %r4, 7;
	setp.ge.s32 	%p11, %r60, %r22;
	@%p11 bra 	$L__BB0_17;
	ld.global.nc.u32 	%r61, [%rd2+28];
	shl.b32 	%r62, %r61, 28;
	or.b32  	%r65, %r62, %r65;
$L__BB0_17:
	mad.lo.s32 	%r63, %r3, %r1, %r2;
	cvta.to.global.u64 	%rd11, %rd3;
	mul.wide.s32 	%rd12, %r63, 4;
	add.s64 	%rd13, %rd11, %rd12;
	st.global.u32 	[%rd13], %r65;
$L__BB0_18:
	ret;

}


// ===== COMPILED SASS (sm_100) =====

	.target	sm_100

	.elftype	@"ET_EXEC"


//--------------------- .note.nv.tkinfo           --------------------------
	.section	.note.nv.tkinfo,"",@"SHT_NOTE"
	.sectionflags	@"SHF_NOTE_NV_TKINFO"
	.tkinfo
        /*0018*/ 	.word	0x00000002
        /*0030*/ 	.string	""
        /*0030*/ 	.string	"ptxas"
        /*0030*/ 	.string	"Cuda compilation tools, release 13.0, V13.0.88"
        /*0030*/ 	.string	"Build cuda_13.0.r13.0/compiler.36424714_0"
        /*0030*/ 	.string	"-arch sm_100 -m 64 "



//--------------------- .note.nv.cuinfo           --------------------------
	.section	.note.nv.cuinfo,"",@"SHT_NOTE"
	.sectionflags	@"SHF_NOTE_NV_CUINFO"
        /*0018*/ 	.short	0x0002
        /*001a*/ 	.short	0x0064
        /*001c*/ 	.short	0x0082
	.zero		2


//--------------------- .nv.info                  --------------------------
	.section	.nv.info,"",@"SHT_CUDA_INFO"
	.align	4


	//----- nvinfo : EIATTR_REGCOUNT
	.align		4
        /*0000*/ 	.byte	0x04, 0x2f
        /*0002*/ 	.short	(.L_1 - .L_0)
	.align		4
.L_0:
        /*0004*/ 	.word	index@(_Z18int4_pack32_kernelPiPKiii)
        /*0008*/ 	.word	0x00000011


	//----- nvinfo : EIATTR_FRAME_SIZE
	.align		4
.L_1:
        /*000c*/ 	.byte	0x04, 0x11
        /*000e*/ 	.short	(.L_3 - .L_2)
	.align		4
.L_2:
        /*0010*/ 	.word	index@(_Z18int4_pack32_kernelPiPKiii)
        /*0014*/ 	.word	0x00000000


	//----- nvinfo : EIATTR_MIN_STACK_SIZE
	.align		4
.L_3:
        /*0018*/ 	.byte	0x04, 0x12
        /*001a*/ 	.short	(.L_5 - .L_4)
	.align		4
.L_4:
        /*001c*/ 	.word	index@(_Z18int4_pack32_kernelPiPKiii)
        /*0020*/ 	.word	0x00000000
.L_5:


//--------------------- .nv.compat                --------------------------
	.section	.nv.compat,"",@"SHT_CUDA_COMPAT_INFO"
	.align	4
        /*0000*/ 	.byte	0x02, 0x09, 0x00, 0x00, 0x02, 0x02, 0x01, 0x00, 0x02, 0x05, 0x05, 0x00, 0x03, 0x07, 0x01, 0x01
        /*0010*/ 	.byte	0x02, 0x03, 0x00, 0x00, 0x02, 0x06, 0x01, 0x00, 0x04, 0x0b, 0x08, 0x00, 0x09, 0x00, 0x00, 0x00
        /*0020*/ 	.byte	0x00, 0x00, 0x00, 0x00


//--------------------- .nv.info._Z18int4_pack32_kernelPiPKiii --------------------------
	.section	.nv.info._Z18int4_pack32_kernelPiPKiii,"",@"SHT_CUDA_INFO"
	.sectionflags	@""
	.align	4


	//----- nvinfo : EIATTR_CUDA_API_VERSION
	.align		4
        /*0000*/ 	.byte	0x04, 0x37
        /*0002*/ 	.short	(.L_7 - .L_6)
.L_6:
        /*0004*/ 	.word	0x00000082


	//----- nvinfo : EIATTR_KPARAM_INFO
	.align		4
.L_7:
        /*0008*/ 	.byte	0x04, 0x17
        /*000a*/ 	.short	(.L_9 - .L_8)
.L_8:
        /*000c*/ 	.word	0x00000000
        /*0010*/ 	.short	0x0003
        /*0012*/ 	.short	0x0014
        /*0014*/ 	.byte	0x00, 0xf0, 0x11, 0x00


	//----- nvinfo : EIATTR_KPARAM_INFO
	.align		4
.L_9:
        /*0018*/ 	.byte	0x04, 0x17
        /*001a*/ 	.short	(.L_11 - .L_10)
.L_10:
        /*001c*/ 	.word	0x00000000
        /*0020*/ 	.short	0x0002
        /*0022*/ 	.short	0x0010
        /*0024*/ 	.byte	0x00, 0xf0, 0x11, 0x00


	//----- nvinfo : EIATTR_KPARAM_INFO
	.align		4
.L_11:
        /*0028*/ 	.byte	0x04, 0x17
        /*002a*/ 	.short	(.L_13 - .L_12)
.L_12:
        /*002c*/ 	.word	0x00000000
        /*0030*/ 	.short	0x0001
        /*0032*/ 	.short	0x0008
        /*0034*/ 	.byte	0x00, 0xf5, 0x21, 0x00


	//----- nvinfo : EIATTR_KPARAM_INFO
	.align		4
.L_13:
        /*0038*/ 	.byte	0x04, 0x17
        /*003a*/ 	.short	(.L_15 - .L_14)
.L_14:
        /*003c*/ 	.word	0x00000000
        /*0040*/ 	.short	0x0000
        /*0042*/ 	.short	0x0000
        /*0044*/ 	.byte	0x00, 0xf5, 0x21, 0x00


	//----- nvinfo : EIATTR_SPARSE_MMA_MASK
	.align		4
.L_15:
        /*0048*/ 	.byte	0x03, 0x50
        /*004a*/ 	.short	0x0000


	//----- nvinfo : EIATTR_MAXREG_COUNT
	.align		4
        /*004c*/ 	.byte	0x03, 0x1b
        /*004e*/ 	.short	0x00ff


	//----- nvinfo : EIATTR_MERCURY_ISA_VERSION
	.align		4
        /*0050*/ 	.byte	0x03, 0x5f
        /*0052*/ 	.short	0x0101


	//----- nvinfo : EIATTR_VRC_CTA_INIT_COUNT
	.align		4
        /*0054*/ 	.byte	0x02, 0x4a
	.zero		1
	.zero		1


	//----- nvinfo : EIATTR_EXIT_INSTR_OFFSETS
	.align		4
        /*0058*/ 	.byte	0x04, 0x1c
        /*005a*/ 	.short	(.L_17 - .L_16)


	//   ....[0]....
.L_16:
        /*005c*/ 	.word	0x000000f0


	//   ....[1]....
        /*0060*/ 	.word	0x00000470


	//----- nvinfo : EIATTR_CBANK_PARAM_SIZE
	.align		4
.L_17:
        /*0064*/ 	.byte	0x03, 0x19
        /*0066*/ 	.short	0x0018


	//----- nvinfo : EIATTR_PARAM_CBANK
	.align		4
        /*0068*/ 	.byte	0x04, 0x0a
        /*006a*/ 	.short	(.L_19 - .L_18)
	.align		4
.L_18:
        /*006c*/ 	.word	index@(.nv.constant0._Z18int4_pack32_kernelPiPKiii)
        /*0070*/ 	.short	0x0380
        /*0072*/ 	.short	0x0018


	//----- nvinfo : EIATTR_SW_WAR
	.align		4
.L_19:
        /*0074*/ 	.byte	0x04, 0x36
        /*0076*/ 	.short	(.L_21 - .L_20)
.L_20:
        /*0078*/ 	.word	0x00000008
.L_21:


//--------------------- .nv.callgraph             --------------------------
	.section	.nv.callgraph,"",@"SHT_CUDA_CALLGRAPH"
	.align	4
	.sectionentsize	8
	.align		4
        /*0000*/ 	.word	0x00000000
	.align		4
        /*0004*/ 	.word	0xffffffff
	.align		4
        /*0008*/ 	.word	0x00000000
	.align		4
        /*000c*/ 	.word	0xfffffffe
	.align		4
        /*0010*/ 	.word	0x00000000
	.align		4
        /*0014*/ 	.word	0xfffffffd
	.align		4
        /*0018*/ 	.word	0x00000000
	.align		4
        /*001c*/ 	.word	0xfffffffc


//--------------------- .text._Z18int4_pack32_kernelPiPKiii --------------------------
	.section	.text._Z18int4_pack32_kernelPiPKiii,"ax",@progbits
	.align	128
        .global         _Z18int4_pack32_kernelPiPKiii
        .type           _Z18int4_pack32_kernelPiPKiii,@function
        .size           _Z18int4_pack32_kernelPiPKiii,(.L_x_1 - _Z18int4_pack32_kernelPiPKiii)
        .other          _Z18int4_pack32_kernelPiPKiii,@"STO_CUDA_ENTRY STV_DEFAULT"
_Z18int4_pack32_kernelPiPKiii:
.text._Z18int4_pack32_kernelPiPKiii:
[----:B------:R-:W-:Y:S01]  /*0000*/  LDC R1, c[0x0][0x37c] ;  /* 0x0000df00ff017b82 */ /* 0x000fe20000000800 */
[----:B------:R-:W0:Y:S01]  /*0010*/  S2R R5, SR_TID.X ;  /* 0x0000000000057919 */ /* 0x000e220000002100 */
[----:B------:R-:W1:Y:S06]  /*0020*/  LDCU.64 UR8, c[0x0][0x390] ;  /* 0x00007200ff0877ac */ /* 0x000e6c0008000a00 */
[----:B------:R-:W2:Y:S01]  /*0030*/  LDC R3, c[0x0][0x364] ;  /* 0x0000d900ff037b82 */ /* 0x000ea20000000800 */
[----:B------:R-:W2:Y:S07]  /*0040*/  S2R R2, SR_TID.Y ;  /* 0x0000000000027919 */ /* 0x000eae0000002200 */
[----:B------:R-:W0:Y:S08]  /*0050*/  S2UR UR6, SR_CTAID.X ;  /* 0x00000000000679c3 */ /* 0x000e300000002500 */
[----:B------:R-:W0:Y:S01]  /*0060*/  LDC R0, c[0x0][0x360] ;  /* 0x0000d800ff007b82 */ /* 0x000e220000000800 */
[----:B-1----:R-:W-:-:S04]  /*0070*/  USHF.R.S32.HI UR4, URZ, 0x1f, UR9 ;  /* 0x0000001fff047899 */ /* 0x002fc80008011409 */
[----:B------:R-:W-:-:S03]  /*0080*/  ULEA.HI UR4, UR4, UR9, URZ, 0x3 ;  /* 0x0000000904047291 */ /* 0x000fc6000f8f18ff */
[----:B------:R-:W2:Y:S01]  /*0090*/  S2UR UR5, SR_CTAID.Y ;  /* 0x00000000000579c3 */ /* 0x000ea20000002600 */
[----:B------:R-:W-:Y:S01]  /*00a0*/  USHF.R.S32.HI UR4, URZ, 0x3, UR4 ;  /* 0x00000003ff047899 */ /* 0x000fe20008011404 */
[----:B0-----:R-:W-:-:S05]  /*00b0*/  IMAD R0, R0, UR6, R5 ;  /* 0x0000000600007c24 */ /* 0x001fca000f8e0205 */
[----:B------:R-:W-:Y:S01]  /*00c0*/  ISETP.GE.AND P0, PT, R0, UR4, PT ;  /* 0x0000000400007c0c */ /* 0x000fe2000bf06270 */
[----:B--2---:R-:W-:-:S05]  /*00d0*/  IMAD R3, R3, UR5, R2 ;  /* 0x0000000503037c24 */ /* 0x004fca000f8e0202 */
[----:B------:R-:W-:-:S13]  /*00e0*/  ISETP.GE.OR P0, PT, R3, UR8, P0 ;  /* 0x0000000803007c0c */ /* 0x000fda0008706670 */
[----:B------:R-:W-:Y:S05]  /*00f0*/  @P0 EXIT ;  /* 0x000000000000094d */ /* 0x000fea0003800000 */
[----:B------:R-:W-:Y:S01]  /*0100*/  IMAD.SHL.U32 R2, R0, 0x8, RZ ;  /* 0x0000000800027824 */ /* 0x000fe200078e00ff */
[----:B------:R-:W0:Y:S01]  /*0110*/  LDCU.64 UR6, c[0x0][0x358] ;  /* 0x00006b00ff0677ac */ /* 0x000e220008000a00 */
[----:B------:R-:W-:-:S03]  /*0120*/  IMAD R5, R3, UR9, RZ ;  /* 0x0000000903057c24 */ /* 0x000fc6000f8e02ff */
[----:B------:R-:W-:Y:S01]  /*0130*/  ISETP.GE.AND P6, PT, R2, UR9, PT ;  /* 0x0000000902007c0c */ /* 0x000fe2000bfc6270 */
[----:B------:R-:W1:-:S12]  /*0140*/  LDCU.64 UR10, c[0x0][0x388] ;  /* 0x00007100ff0a77ac */ /* 0x000e580008000a00 */
[----:B------:R-:W2:Y:S01]  /*0150*/  @!P6 LDC.64 R6, c[0x0][0x388] ;  /* 0x0000e200ff06eb82 */ /* 0x000ea20000000a00 */
[----:B------:R-:W-:-:S04]  /*0160*/  @!P6 IMAD.IADD R9, R2, 0x1, R5 ;  /* 0x000000010209e824 */ /* 0x000fc800078e0205 */
[----:B--2---:R-:W-:-:S06]  /*0170*/  @!P6 IMAD.WIDE R6, R9, 0x4, R6 ;  /* 0x000000040906e825 */ /* 0x004fcc00078e0206 */
[----:B0-----:R-:W2:Y:S01]  /*0180*/  @!P6 LDG.E.CONSTANT R6, desc[UR6][R6.64] ;  /* 0x000000060606e981 */ /* 0x001ea2000c1e9900 */
[C---:B------:R-:W-:Y:S01]  /*0190*/  VIADD R4, R2.reuse, 0x1 ;  /* 0x0000000102047836 */ /* 0x040fe20000000000 */
[----:B------:R-:W-:Y:S01]  /*01a0*/  SHF.R.S32.HI R10, RZ, 0x1f, R2 ;  /* 0x0000001fff0a7819 */ /* 0x000fe20000011402 */
[C---:B------:R-:W-:Y:S01]  /*01b0*/  VIADD R8, R2.reuse, 0x2 ;  /* 0x0000000202087836 */ /* 0x040fe20000000000 */
[----:B------:R-:W-:Y:S02]  /*01c0*/  IADD3 R9, P0, PT, R2, R5, RZ ;  /* 0x0000000502097210 */ /* 0x000fe40007f1e0ff */
[----:B------:R-:W-:Y:S02]  /*01d0*/  ISETP.GE.AND P5, PT, R4, UR9, PT ;  /* 0x0000000904007c0c */ /* 0x000fe4000bfa6270 */
[----:B------:R-:W-:Y:S01]  /*01e0*/  ISETP.GE.AND P4, PT, R8, UR9, PT ;  /* 0x0000000908007c0c */ /* 0x000fe2000bf86270 */
[----:B------:R-:W-:Y:S01]  /*01f0*/  VIADD R8, R2, 0x3 ;  /* 0x0000000302087836 */ /* 0x000fe20000000000 */
[----:B------:R-:W-:-:S02]  /*0200*/  LEA.HI.X.SX32 R10, R5, R10, 0x1, P0 ;  /* 0x0000000a050a7211 */ /* 0x000fc400000f0eff */
[C---:B-1----:R-:W-:Y:S02]  /*0210*/  LEA R4, P0, R9.reuse, UR10, 0x2 ;  /* 0x0000000a09047c11 */ /* 0x042fe4000f8010ff */
[----:B------:R-:W-:Y:S01]  /*0220*/  ISETP.GE.AND P3, PT, R8, UR9, PT ;  /* 0x0000000908007c0c */ /* 0x000fe2000bf66270 */
[C---:B------:R-:W-:Y:S01]  /*0230*/  VIADD R8, R2.reuse, 0x4 ;  /* 0x0000000402087836 */ /* 0x040fe20000000000 */
[----:B------:R-:W-:Y:S01]  /*0240*/  LEA.HI.X R5, R9, UR11, R10, 0x2, P0 ;  /* 0x0000000b09057c11 */ /* 0x000fe200080f140a */
[----:B------:R-:W-:-:S03]  /*0250*/  VIADD R9, R2, 0x5 ;  /* 0x0000000502097836 */ /* 0x000fc60000000000 */
[----:B------:R-:W-:Y:S01]  /*0260*/  ISETP.GE.AND P2, PT, R8, UR9, PT ;  /* 0x0000000908007c0c */ /* 0x000fe2000bf46270 */
[----:B------:R-:W3:Y:S01]  /*0270*/  @!P5 LDG.E.CONSTANT R7, desc[UR6][R4.64+0x4] ;  /* 0x000004060407d981 */ /* 0x000ee2000c1e9900 */
[----:B------:R-:W-:Y:S01]  /*0280*/  ISETP.GE.AND P1, PT, R9, UR9, PT ;  /* 0x0000000909007c0c */ /* 0x000fe2000bf26270 */
[C---:B------:R-:W-:Y:S02]  /*0290*/  VIADD R9, R2.reuse, 0x6 ;  /* 0x0000000602097836 */ /* 0x040fe40000000000 */
[----:B------:R-:W4:Y:S01]  /*02a0*/  @!P4 LDG.E.CONSTANT R8, desc[UR6][R4.64+0x8] ;  /* 0x000008060408c981 */ /* 0x000f22000c1e9900 */
[----:B------:R-:W-:Y:S02]  /*02b0*/  VIADD R2, R2, 0x7 ;  /* 0x0000000702027836 */ /* 0x000fe40000000000 */
[----:B------:R-:W-:Y:S01]  /*02c0*/  ISETP.GE.AND P0, PT, R9, UR9, PT ;  /* 0x0000000909007c0c */ /* 0x000fe2000bf06270 */
[----:B------:R-:W5:Y:S01]  /*02d0*/  @!P3 LDG.E.CONSTANT R10, desc[UR6][R4.64+0xc] ;  /* 0x00000c06040ab981 */ /* 0x000f62000c1e9900 */
[----:B------:R-:W-:-:S03]  /*02e0*/  IMAD.MOV.U32 R9, RZ, RZ, RZ ;  /* 0x000000ffff097224 */ /* 0x000fc600078e00ff */
[----:B------:R-:W5:Y:S04]  /*02f0*/  @!P2 LDG.E.CONSTANT R11, desc[UR6][R4.64+0x10] ;  /* 0x00001006040ba981 */ /* 0x000f68000c1e9900 */
[----:B------:R-:W5:Y:S04]  /*0300*/  @!P1 LDG.E.CONSTANT R12, desc[UR6][R4.64+0x14] ;  /* 0x00001406040c9981 */ /* 0x000f68000c1e9900 */
[----:B------:R-:W5:Y:S01]  /*0310*/  @!P0 LDG.E.CONSTANT R13, desc[UR6][R4.64+0x18] ;  /* 0x00001806040d8981 */ /* 0x000f62000c1e9900 */
[----:B--2---:R-:W-:Y:S02]  /*0320*/  @!P6 LOP3.LUT R9, R6, 0xf, RZ, 0xc0, !PT ;  /* 0x0000000f0609e812 */ /* 0x004fe400078ec0ff */
[----:B------:R-:W-:-:S13]  /*0330*/  ISETP.GE.AND P6, PT, R2, UR9, PT ;  /* 0x0000000902007c0c */ /* 0x000fda000bfc6270 */
[----:B------:R-:W2:Y:S01]  /*0340*/  @!P6 LDG.E.CONSTANT R14, desc[UR6][R4.64+0x1c] ;  /* 0x00001c06040ee981 */ /* 0x000ea2000c1e9900 */
[----:B---3--:R-:W-:Y:S02]  /*0350*/  @!P5 IMAD.SHL.U32 R2, R7, 0x10, RZ ;  /* 0x000000100702d824 */ /* 0x008fe400078e00ff */
[----:B------:R-:W0:Y:S01]  /*0360*/  LDC.64 R6, c[0x0][0x380] ;  /* 0x0000e000ff067b82 */ /* 0x000e220000000a00 */
[----:B----4-:R-:W-:Y:S02]  /*0370*/  @!P4 IMAD.SHL.U32 R8, R8, 0x100, RZ ;  /* 0x000001000808c824 */ /* 0x010fe400078e00ff */
[----:B------:R-:W-:Y:S01]  /*0380*/  @!P5 LOP3.LUT R9, R9, 0xf0, R2, 0xf8, !PT ;  /* 0x000000f00909d812 */ /* 0x000fe200078ef802 */
[----:B-----5:R-:W-:-:S03]  /*0390*/  @!P3 IMAD.SHL.U32 R10, R10, 0x1000, RZ ;  /* 0x000010000a0ab824 */ /* 0x020fc600078e00ff */
[----:B------:R-:W-:Y:S01]  /*03a0*/  @!P4 LOP3.LUT R9, R9, 0xf00, R8, 0xf8, !PT ;  /* 0x00000f000909c812 */ /* 0x000fe200078ef808 */
[----:B------:R-:W-:-:S03]  /*03b0*/  @!P2 IMAD.U32 R2, R11, 0x10000, RZ ;  /* 0x000100000b02a824 */ /* 0x000fc600078e00ff */
[----:B------:R-:W-:Y:S01]  /*03c0*/  @!P3 LOP3.LUT R9, R9, 0xf000, R10, 0xf8, !PT ;  /* 0x0000f0000909b812 */ /* 0x000fe200078ef80a */
[----:B------:R-:W-:-:S03]  /*03d0*/  @!P1 IMAD.SHL.U32 R12, R12, 0x100000, RZ ;  /* 0x001000000c0c9824 */ /* 0x000fc600078e00ff */
[----:B------:R-:W-:Y:S01]  /*03e0*/  @!P2 LOP3.LUT R9, R9, 0xf0000, R2, 0xf8, !PT ;  /* 0x000f00000909a812 */ /* 0x000fe200078ef802 */
[----:B------:R-:W-:-:S03]  /*03f0*/  @!P0 IMAD.SHL.U32 R2, R13, 0x1000000, RZ ;  /* 0x010000000d028824 */ /* 0x000fc600078e00ff */
[----:B------:R-:W-:Y:S01]  /*0400*/  @!P1 LOP3.LUT R9, R9, 0xf00000, R12, 0xf8, !PT ;  /* 0x00f0000009099812 */ /* 0x000fe200078ef80c */
[----:B------:R-:W-:-:S03]  /*0410*/  IMAD R3, R3, UR4, R0 ;  /* 0x0000000403037c24 */ /* 0x000fc6000f8e0200 */
[----:B------:R-:W-:Y:S01]  /*0420*/  @!P0 LOP3.LUT R9, R9, 0xf000000, R2, 0xf8, !PT ;  /* 0x0f00000009098812 */ /* 0x000fe200078ef802 */
[----:B0-----:R-:W-:-:S04]  /*0430*/  IMAD.WIDE R6, R3, 0x4, R6 ;  /* 0x0000000403067825 */ /* 0x001fc800078e0206 */
[----:B--2---:R-:W-:-:S05]  /*0440*/  @!P6 IMAD.SHL.U32 R14, R14, 0x10000000, RZ ;  /* 0x100000000e0ee824 */ /* 0x004fca00078e00ff */
[----:B------:R-:W-:-:S05]  /*0450*/  @!P6 LOP3.LUT R9, R14, R9, RZ, 0xfc, !PT ;  /* 0x000000090e09e212 */ /* 0x000fca00078efcff */
[----:B------:R-:W-:Y:S01]  /*0460*/  STG.E desc[UR6][R6.64], R9 ;  /* 0x0000000906007986 */ /* 0x000fe2000c101906 */
[----:B------:R-:W-:Y:S05]  /*0470*/  EXIT ;  /* 0x000000000000794d */ /* 0x000fea0003800000 */
.L_x_0:
[----:B------:R-:W-:-:S00]  /*0480*/  BRA `(.L_x_0) ;  /* 0xfffffffc00fc7947 */ /* 0x000fc0000383ffff */
[----:B------:R-:W-:-:S00]  /*0490*/  NOP ;  /* 0x0000000000007918 */ /* 0x000fc00000000000 */
        /* <DEDUP_REMOVED lines=14> */
.L_x_1:


//--------------------- .nv.shared.reserved.0     --------------------------
	.section	.nv.shared.reserved.0,"aw",@nobits
	.weak		__nv_reservedSMEM_offset_0_alias
	.size		__nv_reservedSMEM_offset_0_alias, 0, 64
	.other		__nv_reservedSMEM_offset_0_alias,@"STO_CUDA_RESERVED_SHARED STV_DEFAULT"
__nv_reservedSMEM_offset_0_alias:
	.zero		0
	.zero		64


//--------------------- .nv.constant0._Z18int4_pack32_kernelPiPKiii --------------------------
	.section	.nv.constant0._Z18int4_pack32_kernelPiPKiii,"a",@progbits
	.sectionflags	@""
	.align	4
.nv.constant0._Z18int4_pack32_kernelPiPKiii:
	.zero		920


//--------------------- SYMBOLS --------------------------

	.type		.nv.reservedSmem.offset0,@object
	.size		.nv.reservedSmem.offset0,0x4
